//
// Generated by NVIDIA NVVM Compiler
//
// Compiler Build ID: CL-36424714
// Cuda compilation tools, release 13.0, V13.0.88
// Based on NVVM 20.0.0
//

.version 9.0
.target sm_100
.address_size 64

	// .globl	_Z10vector_addPiS_S_

.visible .entry _Z10vector_addPiS_S_(
	.param .u64 .ptr .align 1 _Z10vector_addPiS_S__param_0,
	.param .u64 .ptr .align 1 _Z10vector_addPiS_S__param_1,
	.param .u64 .ptr .align 1 _Z10vector_addPiS_S__param_2
)
{
	.reg .pred 	%p<2>;
	.reg .b32 	%r<5>;
	.reg .b64 	%rd<11>;

	ld.param.u64 	%rd1, [_Z10vector_addPiS_S__param_0];
	ld.param.u64 	%rd2, [_Z10vector_addPiS_S__param_1];
	ld.param.u64 	%rd3, [_Z10vector_addPiS_S__param_2];
	mov.u32 	%r1, %tid.x;
	setp.gt.u32 	%p1, %r1, 255;
	@%p1 bra 	$L__BB0_2;
	cvta.to.global.u64 	%rd4, %rd1;
	cvta.to.global.u64 	%rd5, %rd2;
	cvta.to.global.u64 	%rd6, %rd3;
	mul.wide.u32 	%rd7, %r1, 4;
	add.s64 	%rd8, %rd4, %rd7;
	ld.global.u32 	%r2, [%rd8];
	add.s64 	%rd9, %rd5, %rd7;
	ld.global.u32 	%r3, [%rd9];
	add.s32 	%r4, %r3, %r2;
	add.s64 	%rd10, %rd6, %rd7;
	st.global.u32 	[%rd10], %r4;
$L__BB0_2:
	ret;

}


// ===== COMPILED SASS (sm_100) =====

	.target	sm_100

	.elftype	@"ET_EXEC"


//--------------------- .note.nv.tkinfo           --------------------------
	.section	.note.nv.tkinfo,"",@"SHT_NOTE"
	.sectionflags	@"SHF_NOTE_NV_TKINFO"
	.tkinfo
        /*0018*/ 	.word	0x00000002
        /*0030*/ 	.string	""
        /*0030*/ 	.string	"ptxas"
        /*0030*/ 	.string	"Cuda compilation tools, release 13.0, V13.0.88"
        /*0030*/ 	.string	"Build cuda_13.0.r13.0/compiler.36424714_0"
        /*0030*/ 	.string	"-arch sm_100 -m 64 "



//--------------------- .note.nv.cuinfo           --------------------------
	.section	.note.nv.cuinfo,"",@"SHT_NOTE"
	.sectionflags	@"SHF_NOTE_NV_CUINFO"
        /*0018*/ 	.short	0x0002
        /*001a*/ 	.short	0x0064
        /*001c*/ 	.short	0x0082
	.zero		2


//--------------------- .nv.info                  --------------------------
	.section	.nv.info,"",@"SHT_CUDA_INFO"
	.align	4


	//----- nvinfo : EIATTR_REGCOUNT
	.align		4
        /*0000*/ 	.byte	0x04, 0x2f
        /*0002*/ 	.short	(.L_1 - .L_0)
	.align		4
.L_0:
        /*0004*/ 	.word	index@(_Z10vector_addPiS_S_)
        /*0008*/ 	.word	0x0000000c


	//----- nvinfo : EIATTR_FRAME_SIZE
	.align		4
.L_1:
        /*000c*/ 	.byte	0x04, 0x11
        /*000e*/ 	.short	(.L_3 - .L_2)
	.align		4
.L_2:
        /*0010*/ 	.word	index@(_Z10vector_addPiS_S_)
        /*0014*/ 	.word	0x00000000


	//----- nvinfo : EIATTR_MIN_STACK_SIZE
	.align		4
.L_3:
        /*0018*/ 	.byte	0x04, 0x12
        /*001a*/ 	.short	(.L_5 - .L_4)
	.align		4
.L_4:
        /*001c*/ 	.word	index@(_Z10vector_addPiS_S_)
        /*0020*/ 	.word	0x00000000
.L_5:


//--------------------- .nv.compat                --------------------------
	.section	.nv.compat,"",@"SHT_CUDA_COMPAT_INFO"
	.align	4
        /*0000*/ 	.byte	0x02, 0x09, 0x00, 0x00, 0x02, 0x02, 0x01, 0x00, 0x02, 0x05, 0x05, 0x00, 0x03, 0x07, 0x01, 0x01
        /*0010*/ 	.byte	0x02, 0x03, 0x00, 0x00, 0x02, 0x06, 0x01, 0x00, 0x04, 0x0b, 0x08, 0x00, 0x09, 0x00, 0x00, 0x00
        /*0020*/ 	.byte	0x00, 0x00, 0x00, 0x00


//--------------------- .nv.info._Z10vector_addPiS_S_ --------------------------
	.section	.nv.info._Z10vector_addPiS_S_,"",@"SHT_CUDA_INFO"
	.sectionflags	@""
	.align	4


	//----- nvinfo : EIATTR_CUDA_API_VERSION
	.align		4
        /*0000*/ 	.byte	0x04, 0x37
        /*0002*/ 	.short	(.L_7 - .L_6)
.L_6:
        /*0004*/ 	.word	0x00000082


	//----- nvinfo : EIATTR_KPARAM_INFO
	.align		4
.L_7:
        /*0008*/ 	.byte	0x04, 0x17
        /*000a*/ 	.short	(.L_9 - .L_8)
.L_8:
        /*000c*/ 	.word	0x00000000
        /*0010*/ 	.short	0x0002
        /*0012*/ 	.short	0x0010
        /*0014*/ 	.byte	0x00, 0xf5, 0x21, 0x00


	//----- nvinfo : EIATTR_KPARAM_INFO
	.align		4
.L_9:
        /*0018*/ 	.byte	0x04, 0x17
        /*001a*/ 	.short	(.L_11 - .L_10)
.L_10:
        /*001c*/ 	.word	0x00000000
        /*0020*/ 	.short	0x0001
        /*0022*/ 	.short	0x0008
        /*0024*/ 	.byte	0x00, 0xf5, 0x21, 0x00


	//----- nvinfo : EIATTR_KPARAM_INFO
	.align		4
.L_11:
        /*0028*/ 	.byte	0x04, 0x17
        /*002a*/ 	.short	(.L_13 - .L_12)
.L_12:
        /*002c*/ 	.word	0x00000000
        /*0030*/ 	.short	0x0000
        /*0032*/ 	.short	0x0000
        /*0034*/ 	.byte	0x00, 0xf5, 0x21, 0x00


	//----- nvinfo : EIATTR_SPARSE_MMA_MASK
	.align		4
.L_13:
        /*0038*/ 	.byte	0x03, 0x50
        /*003a*/ 	.short	0x0000


	//----- nvinfo : EIATTR_MAXREG_COUNT
	.align		4
        /*003c*/ 	.byte	0x03, 0x1b
        /*003e*/ 	.short	0x00ff


	//----- nvinfo : EIATTR_MERCURY_ISA_VERSION
	.align		4
        /*0040*/ 	.byte	0x03, 0x5f
        /*0042*/ 	.short	0x0101


	//----- nvinfo : EIATTR_VRC_CTA_INIT_COUNT
	.align		4
        /*0044*/ 	.byte	0x02, 0x4a
	.zero		1
	.zero		1


	//----- nvinfo : EIATTR_EXIT_INSTR_OFFSETS
	.align		4
        /*0048*/ 	.byte	0x04, 0x1c
        /*004a*/ 	.short	(.L_15 - .L_14)


	//   ....[0]....
.L_14:
        /*004c*/ 	.word	0x00000030


	//   ....[1]....
        /*0050*/ 	.word	0x000000f0


	//----- nvinfo : EIATTR_CBANK_PARAM_SIZE
	.align		4
.L_15:
        /*0054*/ 	.byte	0x03, 0x19
        /*0056*/ 	.short	0x0018


	//----- nvinfo : EIATTR_PARAM_CBANK
	.align		4
        /*0058*/ 	.byte	0x04, 0x0a
        /*005a*/ 	.short	(.L_17 - .L_16)
	.align		4
.L_16:
        /*005c*/ 	.word	index@(.nv.constant0._Z10vector_addPiS_S_)
        /*0060*/ 	.short	0x0380
        /*0062*/ 	.short	0x0018


	//----- nvinfo : EIATTR_SW_WAR
	.align		4
.L_17:
        /*0064*/ 	.byte	0x04, 0x36
        /*0066*/ 	.short	(.L_19 - .L_18)
.L_18:
        /*0068*/ 	.word	0x00000008
.L_19:


//--------------------- .nv.callgraph             --------------------------
	.section	.nv.callgraph,"",@"SHT_CUDA_CALLGRAPH"
	.align	4
	.sectionentsize	8
	.align		4
        /*0000*/ 	.word	0x00000000
	.align		4
        /*0004*/ 	.word	0xffffffff
	.align		4
        /*0008*/ 	.word	0x00000000
	.align		4
        /*000c*/ 	.word	0xfffffffe
	.align		4
        /*0010*/ 	.word	0x00000000
	.align		4
        /*0014*/ 	.word	0xfffffffd
	.align		4
        /*0018*/ 	.word	0x00000000
	.align		4
        /*001c*/ 	.word	0xfffffffc


//--------------------- .text._Z10vector_addPiS_S_ --------------------------
	.section	.text._Z10vector_addPiS_S_,"ax",@progbits
	.align	128
        .global         _Z10vector_addPiS_S_
        .type           _Z10vector_addPiS_S_,@function
        .size           _Z10vector_addPiS_S_,(.L_x_1 - _Z10vector_addPiS_S_)
        .other          _Z10vector_addPiS_S_,@"STO_CUDA_ENTRY STV_DEFAULT"
_Z10vector_addPiS_S_:
.text._Z10vector_addPiS_S_:
[----:B------:R-:W-:Y:S01]  /*0000*/  LDC R1, c[0x0][0x37c] ;  /* 0x0000df00ff017b82 */ /* 0x000fe20000000800 */
[----:B------:R-:W0:Y:S02]  /*0010*/  S2R R9, SR_TID.X ;  /* 0x0000000000097919 */ /* 0x000e240000002100 */
[----:B0-----:R-:W-:-:S13]  /*0020*/  ISETP.GT.U32.AND P0, PT, R9, 0xff, PT ;  /* 0x000000ff0900780c */ /* 0x001fda0003f04070 */
[----:B------:R-:W-:Y:S05]  /*0030*/  @P0 EXIT ;  /* 0x000000000000094d */ /* 0x000fea0003800000 */
[----:B------:R-:W0:Y:S01]  /*0040*/  LDC.64 R2, c[0x0][0x380] ;  /* 0x0000e000ff027b82 */ /* 0x000e220000000a00 */
[----:B------:R-:W1:Y:S07]  /*0050*/  LDCU.64 UR4, c[0x0][0x358] ;  /* 0x00006b00ff0477ac */ /* 0x000e6e0008000a00 */
[----:B------:R-:W2:Y:S08]  /*0060*/  LDC.64 R4, c[0x0][0x388] ;  /* 0x0000e200ff047b82 */ /* 0x000eb00000000a00 */
[----:B------:R-:W3:Y:S01]  /*0070*/  LDC.64 R6, c[0x0][0x390] ;  /* 0x0000e400ff067b82 */ /* 0x000ee20000000a00 */
[----:B0-----:R-:W-:-:S06]  /*0080*/  IMAD.WIDE.U32 R2, R9, 0x4, R2 ;  /* 0x0000000409027825 */ /* 0x001fcc00078e0002 */
[----:B-1----:R-:W4:Y:S01]  /*0090*/  LDG.E R2, desc[UR4][R2.64] ;  /* 0x0000000402027981 */ /* 0x002f22000c1e1900 */
[----:B--2---:R-:W-:-:S06]  /*00a0*/  IMAD.WIDE.U32 R4, R9, 0x4, R4 ;  /* 0x0000000409047825 */ /* 0x004fcc00078e0004 */
[----:B------:R-:W4:Y:S01]  /*00b0*/  LDG.E R5, desc[UR4][R4.64] ;  /* 0x0000000404057981 */ /* 0x000f22000c1e1900 */
[----:B---3--:R-:W-:Y:S01]  /*00c0*/  IMAD.WIDE.U32 R6, R9, 0x4, R6 ;  /* 0x0000000409067825 */ /* 0x008fe200078e0006 */
[----:B----4-:R-:W-:-:S05]  /*00d0*/  IADD3 R9, PT, PT, R2, R5, RZ ;  /* 0x0000000502097210 */ /* 0x010fca0007ffe0ff */
[----:B------:R-:W-:Y:S01]  /*00e0*/  STG.E desc[UR4][R6.64], R9 ;  /* 0x0000000906007986 */ /* 0x000fe2000c101904 */
[----:B------:R-:W-:Y:S05]  /*00f0*/  EXIT ;  /* 0x000000000000794d */ /* 0x000fea0003800000 */
.L_x_0:
[----:B------:R-:W-:-:S00]  /*0100*/  BRA `(.L_x_0) ;  /* 0xfffffffc00fc7947 */ /* 0x000fc0000383ffff */
[----:B------:R-:W-:-:S00]  /*0110*/  NOP ;  /* 0x0000000000007918 */ /* 0x000fc00000000000 */
        /* <DEDUP_REMOVED lines=14> */
.L_x_1:


//--------------------- .nv.shared.reserved.0     --------------------------
	.section	.nv.shared.reserved.0,"aw",@nobits
	.weak		__nv_reservedSMEM_offset_0_alias
	.size		__nv_reservedSMEM_offset_0_alias, 0, 64
	.other		__nv_reservedSMEM_offset_0_alias,@"STO_CUDA_RESERVED_SHARED STV_DEFAULT"
__nv_reservedSMEM_offset_0_alias:
	.zero		0
	.zero		64


//--------------------- .nv.constant0._Z10vector_addPiS_S_ --------------------------
	.section	.nv.constant0._Z10vector_addPiS_S_,"a",@progbits
	.sectionflags	@""
	.align	4
.nv.constant0._Z10vector_addPiS_S_:
	.zero		920


//--------------------- SYMBOLS --------------------------

	.type		.nv.reservedSmem.offset0,@object
	.size		.nv.reservedSmem.offset0,0x4
